	.headerflags	@"EF_CUDA_TEXMODE_UNIFIED EF_CUDA_64BIT_ADDRESS EF_CUDA_ACCELERATORS EF_CUDA_SM90 EF_CUDA_VIRTUAL_SM(EF_CUDA_SM90)"
	.elftype	@"ET_EXEC"


//--------------------- .nv.info                  --------------------------
	.section	.nv.info,"",@"SHT_CUDA_INFO"
	.align	4


	//----- nvinfo : EIATTR_REGCOUNT
	.align		4
        /*0000*/ 	.byte	0x04, 0x2f
        /*0002*/ 	.short	(.L_3 - .L_2)
	.align		4
.L_2:
        /*0004*/ 	.word	index@(triton_poi_fused__native_batch_norm_legit_no_training_convolution_relu_13)
        /*0008*/ 	.word	0x00000016


	//----- nvinfo : EIATTR_MIN_STACK_SIZE
	.align		4
.L_3:
        /*000c*/ 	.byte	0x04, 0x12
        /*000e*/ 	.short	(.L_5 - .L_4)
	.align		4
.L_4:
        /*0010*/ 	.word	index@(triton_poi_fused__native_batch_norm_legit_no_training_convolution_relu_13)
        /*0014*/ 	.word	0x00000000


	//----- nvinfo : EIATTR_FRAME_SIZE
	.align		4
.L_5:
        /*0018*/ 	.byte	0x04, 0x11
        /*001a*/ 	.short	(.L_7 - .L_6)
	.align		4
.L_6:
        /*001c*/ 	.word	index@(triton_poi_fused__native_batch_norm_legit_no_training_convolution_relu_13)
        /*0020*/ 	.word	0x00000000


	//----- nvinfo : EIATTR_MIN_STACK_SIZE
	.align		4
.L_7:
        /*0024*/ 	.byte	0x04, 0x12
        /*0026*/ 	.short	(.L_9 - .L_8)
	.align		4
.L_8:
        /*0028*/ 	.word	index@(triton_poi_fused__native_batch_norm_legit_no_training_convolution_relu_13)
        /*002c*/ 	.word	0x00000000
.L_9:


//--------------------- .nv.info.triton_poi_fused__native_batch_norm_legit_no_training_convolution_relu_13 --------------------------
	.section	.nv.info.triton_poi_fused__native_batch_norm_legit_no_training_convolution_relu_13,"",@"SHT_CUDA_INFO"
	.sectionflags	@""
	.align	4


	//----- nvinfo : EIATTR_CUDA_API_VERSION
	.align		4
        /*0000*/ 	.byte	0x04, 0x37
        /*0002*/ 	.short	(.L_11 - .L_10)
.L_10:
        /*0004*/ 	.word	0x0000007c


	//----- nvinfo : EIATTR_KPARAM_INFO
	.align		4
.L_11:
        /*0008*/ 	.byte	0x04, 0x17
        /*000a*/ 	.short	(.L_13 - .L_12)
.L_12:
        /*000c*/ 	.word	0x00000000
        /*0010*/ 	.short	0x0007
        /*0012*/ 	.short	0x0038
        /*0014*/ 	.byte	0x00, 0xf0, 0x11, 0x00


	//----- nvinfo : EIATTR_KPARAM_INFO
	.align		4
.L_13:
        /*0018*/ 	.byte	0x04, 0x17
        /*001a*/ 	.short	(.L_15 - .L_14)
.L_14:
        /*001c*/ 	.word	0x00000000
        /*0020*/ 	.short	0x0006
        /*0022*/ 	.short	0x0030
        /*0024*/ 	.byte	0x00, 0xf4, 0x21, 0x00


	//----- nvinfo : EIATTR_KPARAM_INFO
	.align		4
.L_15:
        /*0028*/ 	.byte	0x04, 0x17
        /*002a*/ 	.short	(.L_17 - .L_16)
.L_16:
        /*002c*/ 	.word	0x00000000
        /*0030*/ 	.short	0x0005
        /*0032*/ 	.short	0x0028
        /*0034*/ 	.byte	0x00, 0xf4, 0x21, 0x00


	//----- nvinfo : EIATTR_KPARAM_INFO
	.align		4
.L_17:
        /*0038*/ 	.byte	0x04, 0x17
        /*003a*/ 	.short	(.L_19 - .L_18)
.L_18:
        /*003c*/ 	.word	0x00000000
        /*0040*/ 	.short	0x0004
        /*0042*/ 	.short	0x0020
        /*0044*/ 	.byte	0x00, 0xf4, 0x21, 0x00


	//----- nvinfo : EIATTR_KPARAM_INFO
	.align		4
.L_19:
        /*0048*/ 	.byte	0x04, 0x17
        /*004a*/ 	.short	(.L_21 - .L_20)
.L_20:
        /*004c*/ 	.word	0x00000000
        /*0050*/ 	.short	0x0003
        /*0052*/ 	.short	0x0018
        /*0054*/ 	.byte	0x00, 0xf4, 0x21, 0x00


	//----- nvinfo : EIATTR_KPARAM_INFO
	.align		4
.L_21:
        /*0058*/ 	.byte	0x04, 0x17
        /*005a*/ 	.short	(.L_23 - .L_22)
.L_22:
        /*005c*/ 	.word	0x00000000
        /*0060*/ 	.short	0x0002
        /*0062*/ 	.short	0x0010
        /*0064*/ 	.byte	0x00, 0xf4, 0x21, 0x00


	//----- nvinfo : EIATTR_KPARAM_INFO
	.align		4
.L_23:
        /*0068*/ 	.byte	0x04, 0x17
        /*006a*/ 	.short	(.L_25 - .L_24)
.L_24:
        /*006c*/ 	.word	0x00000000
        /*0070*/ 	.short	0x0001
        /*0072*/ 	.short	0x0008
        /*0074*/ 	.byte	0x00, 0xf4, 0x21, 0x00


	//----- nvinfo : EIATTR_KPARAM_INFO
	.align		4
.L_25:
        /*0078*/ 	.byte	0x04, 0x17
        /*007a*/ 	.short	(.L_27 - .L_26)
.L_26:
        /*007c*/ 	.word	0x00000000
        /*0080*/ 	.short	0x0000
        /*0082*/ 	.short	0x0000
        /*0084*/ 	.byte	0x00, 0xf4, 0x21, 0x00


	//----- nvinfo : EIATTR_SPARSE_MMA_MASK
	.align		4
.L_27:
        /*0088*/ 	.byte	0x03, 0x50
        /*008a*/ 	.short	0x0000


	//----- nvinfo : EIATTR_MAXREG_COUNT
	.align		4
        /*008c*/ 	.byte	0x03, 0x1b
        /*008e*/ 	.short	0x00ff


	//----- nvinfo : EIATTR_EXIT_INSTR_OFFSETS
	.align		4
        /*0090*/ 	.byte	0x04, 0x1c
        /*0092*/ 	.short	(.L_29 - .L_28)


	//   ....[0]....
.L_28:
        /*0094*/ 	.word	0x00000430


	//----- nvinfo : EIATTR_REQNTID
	.align		4
.L_29:
        /*0098*/ 	.byte	0x04, 0x10
        /*009a*/ 	.short	(.L_31 - .L_30)
.L_30:
        /*009c*/ 	.word	0x00000100
        /*00a0*/ 	.word	0x00000001
        /*00a4*/ 	.word	0x00000001


	//----- nvinfo : EIATTR_CBANK_PARAM_SIZE
	.align		4
.L_31:
        /*00a8*/ 	.byte	0x03, 0x19
        /*00aa*/ 	.short	0x003c


	//----- nvinfo : EIATTR_PARAM_CBANK
	.align		4
        /*00ac*/ 	.byte	0x04, 0x0a
        /*00ae*/ 	.short	(.L_33 - .L_32)
	.align		4
.L_32:
        /*00b0*/ 	.word	index@(.nv.constant0.triton_poi_fused__native_batch_norm_legit_no_training_convolution_relu_13)
        /*00b4*/ 	.short	0x0210
        /*00b6*/ 	.short	0x003c


	//----- nvinfo : EIATTR_SW_WAR
	.align		4
.L_33:
        /*00b8*/ 	.byte	0x04, 0x36
        /*00ba*/ 	.short	(.L_35 - .L_34)
.L_34:
        /*00bc*/ 	.word	0x00000008
.L_35:


//--------------------- .nv.callgraph             --------------------------
	.section	.nv.callgraph,"",@"SHT_CUDA_CALLGRAPH"
	.align	4
	.sectionentsize	8
	.align		4
        /*0000*/ 	.word	0x00000000
	.align		4
        /*0004*/ 	.word	0xffffffff
	.align		4
        /*0008*/ 	.word	0x00000000
	.align		4
        /*000c*/ 	.word	0xfffffffe
	.align		4
        /*0010*/ 	.word	0x00000000
	.align		4
        /*0014*/ 	.word	0xfffffffd
	.align		4
        /*0018*/ 	.word	0x00000000
	.align		4
        /*001c*/ 	.word	0xfffffffc


//--------------------- .nv.constant4             --------------------------
	.section	.nv.constant4,"a",@progbits
	.align	8
	.align		8
.nv.constant4:
        /*0000*/ 	.dword	_$_str
	.align		8
        /*0008*/ 	.dword	_$_str_$_2


//--------------------- .text.triton_poi_fused__native_batch_norm_legit_no_training_convolution_relu_13 --------------------------
	.section	.text.triton_poi_fused__native_batch_norm_legit_no_training_convolution_relu_13,"ax",@progbits
	.align	128
        .global         triton_poi_fused__native_batch_norm_legit_no_training_convolution_relu_13
        .type           triton_poi_fused__native_batch_norm_legit_no_training_convolution_relu_13,@function
        .size           triton_poi_fused__native_batch_norm_legit_no_training_convolution_relu_13,(.L_x_1 - triton_poi_fused__native_batch_norm_legit_no_training_convolution_relu_13)
        .other          triton_poi_fused__native_batch_norm_legit_no_training_convolution_relu_13,@"STO_CUDA_ENTRY STV_DEFAULT"
triton_poi_fused__native_batch_norm_legit_no_training_convolution_relu_13:
.text.triton_poi_fused__native_batch_norm_legit_no_training_convolution_relu_13:
[----:B------:R-:W-:Y:S01]  /*0000*/  LDC R1, c[0x0][0x28] ;  /* 0x00000a00ff017b82 */ /* 0x000fe20000000800 */
[----:B------:R-:W1:Y:S07]  /*0010*/  S2R R0, SR_TID.X ;  /* 0x0000000000007919 */ /* 0x000e6e0000002100 */
[----:B------:R-:W2:Y:S01]  /*0020*/  LDC.64 R6, c[0x0][0x228] ;  /* 0x00008a00ff067b82 */ /* 0x000ea20000000a00 */
[----:B------:R-:W-:Y:S01]  /*0030*/  ULDC.64 UR4, c[0x0][0x208] ;  /* 0x0000820000047ab9 */ /* 0x000fe20000000a00 */
[----:B------:R-:W3:Y:S06]  /*0040*/  S2R R5, SR_CTAID.X ;  /* 0x0000000000057919 */ /* 0x000eec0000002500 */
[----:B------:R-:W4:Y:S08]  /*0050*/  LDC.64 R12, c[0x0][0x218] ;  /* 0x00008600ff0c7b82 */ /* 0x000f300000000a00 */
[----:B------:R-:W5:Y:S08]  /*0060*/  LDC.64 R14, c[0x0][0x220] ;  /* 0x00008800ff0e7b82 */ /* 0x000f700000000a00 */
[----:B------:R-:W5:Y:S01]  /*0070*/  LDC.64 R10, c[0x0][0x238] ;  /* 0x00008e00ff0a7b82 */ /* 0x000f620000000a00 */
[----:B-1----:R-:W-:-:S07]  /*0080*/  SHF.L.U32 R0, R0, 0x1, RZ ;  /* 0x0000000100007819 */ /* 0x002fce00000006ff */
[----:B------:R-:W1:Y:S01]  /*0090*/  LDC.64 R16, c[0x0][0x230] ;  /* 0x00008c00ff107b82 */ /* 0x000e620000000a00 */
[----:B---3--:R-:W-:Y:S02]  /*00a0*/  SHF.R.S32.HI R3, RZ, 0x16, R5 ;  /* 0x00000016ff037819 */ /* 0x008fe40000011405 */
[----:B------:R-:W-:Y:S02]  /*00b0*/  LOP3.LUT R0, R0, 0x1fe, RZ, 0xc0, !PT ;  /* 0x000001fe00007812 */ /* 0x000fe400078ec0ff */
[----:B------:R-:W-:Y:S02]  /*00c0*/  SGXT R3, R3, 0x1 ;  /* 0x000000010303781a */ /* 0x000fe40000000200 */
[----:B------:R-:W-:-:S04]  /*00d0*/  LEA R0, R5, R0, 0x9 ;  /* 0x0000000005007211 */ /* 0x000fc800078e48ff */
[----:B------:R-:W-:-:S04]  /*00e0*/  LEA.HI R3, R3, R0, RZ, 0x7 ;  /* 0x0000000003037211 */ /* 0x000fc800078f38ff */
[----:B------:R-:W-:-:S04]  /*00f0*/  LOP3.LUT R3, R3, 0xffffff80, RZ, 0xc0, !PT ;  /* 0xffffff8003037812 */ /* 0x000fc800078ec0ff */
[----:B------:R-:W-:Y:S02]  /*0100*/  IADD3 R8, R0, -R3, RZ ;  /* 0x8000000300087210 */ /* 0x000fe40007ffe0ff */
[----:B------:R-:W3:Y:S03]  /*0110*/  LDC.64 R2, c[0x0][0x210] ;  /* 0x00008400ff027b82 */ /* 0x000ee60000000a00 */
[----:B--2---:R-:W-:-:S06]  /*0120*/  IMAD.WIDE R6, R8, 0x4, R6 ;  /* 0x0000000408067825 */ /* 0x004fcc00078e0206 */
[----:B------:R-:W2:Y:S01]  /*0130*/  LDG.E.EL.64 R6, desc[UR4][R6.64] ;  /* 0x0000000406067981 */ /* 0x000ea2000c2e1b00 */
[----:B----4-:R-:W-:-:S04]  /*0140*/  IMAD.WIDE R12, R8, 0x4, R12 ;  /* 0x00000004080c7825 */ /* 0x010fc800078e020c */
[C---:B-----5:R-:W-:Y:S02]  /*0150*/  IMAD.WIDE R14, R8.reuse, 0x4, R14 ;  /* 0x00000004080e7825 */ /* 0x060fe400078e020e */
[----:B------:R-:W4:Y:S02]  /*0160*/  LDG.E.EL.64 R12, desc[UR4][R12.64] ;  /* 0x000000040c0c7981 */ /* 0x000f24000c2e1b00 */
[----:B0-----:R-:W-:Y:S02]  /*0170*/  IMAD.WIDE R10, R8, 0x4, R10 ;  /* 0x00000004080a7825 */ /* 0x001fe400078e020a */
[----:B------:R-:W5:Y:S02]  /*0180*/  LDG.E.EL.64 R14, desc[UR4][R14.64] ;  /* 0x000000040e0e7981 */ /* 0x000f64000c2e1b00 */
[----:B---3--:R-:W-:Y:S02]  /*0190*/  IMAD.WIDE R2, R0, 0x4, R2 ;  /* 0x0000000400027825 */ /* 0x008fe400078e0202 */
[----:B------:R-:W3:Y:S04]  /*01a0*/  LDG.E.EL.64 R10, desc[UR4][R10.64] ;  /* 0x000000040a0a7981 */ /* 0x000ee8000c2e1b00 */
[----:B------:R-:W4:Y:S01]  /*01b0*/  LDG.E.64 R4, desc[UR4][R2.64] ;  /* 0x0000000402047981 */ /* 0x000f22000c1e1b00 */
[----:B-1----:R-:W-:-:S05]  /*01c0*/  IMAD.WIDE R16, R8, 0x4, R16 ;  /* 0x0000000408107825 */ /* 0x002fca00078e0210 */
[----:B------:R0:W3:Y:S02]  /*01d0*/  LDG.E.EL.64 R8, desc[UR4][R16.64] ;  /* 0x0000000410087981 */ /* 0x0000e4000c2e1b00 */
[----:B0-----:R-:W-:Y:S01]  /*01e0*/  HFMA2.MMA R16, -RZ, RZ, 1.625, 0 ;  /* 0x3e800000ff107435 */ /* 0x001fe200000001ff */
[----:B--2---:R-:W-:Y:S01]  /*01f0*/  FADD R6, R6, 9.9999997473787516356e-06 ;  /* 0x3727c5ac06067421 */ /* 0x004fe20000000000 */
[----:B------:R-:W-:-:S03]  /*0200*/  FADD R7, R7, 9.9999997473787516356e-06 ;  /* 0x3727c5ac07077421 */ /* 0x000fc60000000000 */
[----:B------:R-:W0:Y:S08]  /*0210*/  MUFU.SQRT R18, R6 ;  /* 0x0000000600127308 */ /* 0x000e300000002000 */
[----:B------:R1:W2:Y:S01]  /*0220*/  MUFU.SQRT R19, R7 ;  /* 0x0000000700137308 */ /* 0x0002a20000002000 */
[C---:B0-----:R-:W-:Y:S02]  /*0230*/  FSETP.GT.AND P0, PT, R18.reuse, 8.50705917302346158658e+37, PT ;  /* 0x7e8000001200780b */ /* 0x041fe40003f04000 */
[----:B------:R-:W-:Y:S01]  /*0240*/  FSETP.GEU.AND P2, PT, R18, 1.175494350822287508e-38, PT ;  /* 0x008000001200780b */ /* 0x000fe20003f4e000 */
[----:B-1----:R-:W0:Y:S01]  /*0250*/  LDC.64 R6, c[0x0][0x240] ;  /* 0x00009000ff067b82 */ /* 0x002e220000000a00 */
[----:B--2---:R-:W-:-:S02]  /*0260*/  FSETP.GT.AND P1, PT, R19, 8.50705917302346158658e+37, PT ;  /* 0x7e8000001300780b */ /* 0x004fc40003f24000 */
[----:B------:R-:W-:-:S07]  /*0270*/  FSETP.GEU.AND P3, PT, R19, 1.175494350822287508e-38, PT ;  /* 0x008000001300780b */ /* 0x000fce0003f6e000 */
[----:B------:R-:W-:-:S04]  /*0280*/  @P0 FMUL R18, R18, 0.25 ;  /* 0x3e80000012120820 */ /* 0x000fc80000400000 */
[----:B------:R-:W-:Y:S01]  /*0290*/  @!P2 FMUL R18, R18, 16777216 ;  /* 0x4b8000001212a820 */ /* 0x000fe20000400000 */
[----:B------:R-:W-:-:S04]  /*02a0*/  @P1 FMUL R19, R19, 0.25 ;  /* 0x3e80000013131820 */ /* 0x000fc80000400000 */
[----:B------:R-:W-:Y:S01]  /*02b0*/  @!P3 FMUL R19, R19, 16777216 ;  /* 0x4b8000001313b820 */ /* 0x000fe20000400000 */
[----:B------:R-:W1:Y:S01]  /*02c0*/  MUFU.RCP R18, R18 ;  /* 0x0000001200127308 */ /* 0x000e620000001000 */
[----:B------:R-:W-:-:S07]  /*02d0*/  FSEL R17, R16, 1, P0 ;  /* 0x3f80000010117808 */ /* 0x000fce0000000000 */
[----:B------:R-:W2:Y:S01]  /*02e0*/  MUFU.RCP R19, R19 ;  /* 0x0000001300137308 */ /* 0x000ea20000001000 */
[----:B------:R-:W-:Y:S01]  /*02f0*/  FSEL R16, R16, 1, P1 ;  /* 0x3f80000010107808 */ /* 0x000fe20000800000 */
[----:B------:R-:W-:Y:S01]  /*0300*/  @!P2 FMUL R17, R17, 16777216 ;  /* 0x4b8000001111a820 */ /* 0x000fe20000400000 */
[----:B----4-:R-:W-:Y:S01]  /*0310*/  FADD R4, R4, R12 ;  /* 0x0000000c04047221 */ /* 0x010fe20000000000 */
[----:B------:R-:W-:Y:S02]  /*0320*/  FADD R5, R5, R13 ;  /* 0x0000000d05057221 */ /* 0x000fe40000000000 */
[----:B------:R-:W-:Y:S01]  /*0330*/  @!P3 FMUL R16, R16, 16777216 ;  /* 0x4b8000001010b820 */ /* 0x000fe20000400000 */
[----:B-1----:R-:W-:Y:S01]  /*0340*/  FMUL R17, R18, R17 ;  /* 0x0000001112117220 */ /* 0x002fe20000400000 */
[----:B-----5:R-:W-:Y:S01]  /*0350*/  FADD R14, -R14, R4 ;  /* 0x000000040e0e7221 */ /* 0x020fe20000000100 */
[----:B------:R-:W-:Y:S01]  /*0360*/  FADD R15, -R15, R5 ;  /* 0x000000050f0f7221 */ /* 0x000fe20000000100 */
[----:B--2---:R-:W-:-:S02]  /*0370*/  FMUL R16, R19, R16 ;  /* 0x0000001013107220 */ /* 0x004fc40000400000 */
[----:B------:R-:W-:Y:S02]  /*0380*/  FMUL R17, R14, R17 ;  /* 0x000000110e117220 */ /* 0x000fe40000400000 */
[----:B------:R-:W-:Y:S02]  /*0390*/  FMUL R16, R15, R16 ;  /* 0x000000100f107220 */ /* 0x000fe40000400000 */
[----:B---3--:R-:W-:Y:S02]  /*03a0*/  FFMA R8, R8, R17, R10 ;  /* 0x0000001108087223 */ /* 0x008fe4000000000a */
[----:B------:R-:W-:-:S03]  /*03b0*/  FFMA R9, R9, R16, R11 ;  /* 0x0000001009097223 */ /* 0x000fc6000000000b */
[----:B------:R-:W-:Y:S02]  /*03c0*/  FSETP.GEU.AND P0, PT, R8, RZ, PT ;  /* 0x000000ff0800720b */ /* 0x000fe40003f0e000 */
[C---:B------:R-:W-:Y:S01]  /*03d0*/  FSETP.GEU.AND P1, PT, R9.reuse, RZ, PT ;  /* 0x000000ff0900720b */ /* 0x040fe20003f2e000 */
[----:B0-----:R-:W-:Y:S01]  /*03e0*/  IMAD.WIDE R6, R0, 0x4, R6 ;  /* 0x0000000400067825 */ /* 0x001fe200078e0206 */
[----:B------:R-:W-:Y:S02]  /*03f0*/  FSEL R8, R8, RZ, P0 ;  /* 0x000000ff08087208 */ /* 0x000fe40000000000 */
[----:B------:R-:W-:Y:S01]  /*0400*/  FSEL R9, R9, RZ, P1 ;  /* 0x000000ff09097208 */ /* 0x000fe20000800000 */
[----:B------:R-:W-:Y:S04]  /*0410*/  STG.E.64 desc[UR4][R2.64], R4 ;  /* 0x0000000402007986 */ /* 0x000fe8000c101b04 */
[----:B------:R-:W-:Y:S01]  /*0420*/  STG.E.64 desc[UR4][R6.64], R8 ;  /* 0x0000000806007986 */ /* 0x000fe2000c101b04 */
[----:B------:R-:W-:Y:S05]  /*0430*/  EXIT ;  /* 0x000000000000794d */ /* 0x000fea0003800000 */
.L_x_0:
[----:B------:R-:W-:-:S00]  /*0440*/  BRA `(.L_x_0) ;  /* 0xfffffffc00fc7947 */ /* 0x000fc0000383ffff */
[----:B------:R-:W-:-:S00]  /*0450*/  NOP ;  /* 0x0000000000007918 */ /* 0x000fc00000000000 */
        /* <DEDUP_REMOVED lines=10> */
.L_x_1:


//--------------------- .nv.global.init           --------------------------
	.section	.nv.global.init,"aw",@progbits
.nv.global.init:
	.type		_$_str,@object
	.size		_$_str,(_$_str_$_2 - _$_str)
_$_str:
        /*0000*/ 	.byte	0x5f, 0x5f, 0x43, 0x55, 0x44, 0x41, 0x5f, 0x46, 0x54, 0x5a, 0x00
	.type		_$_str_$_2,@object
	.size		_$_str_$_2,(.L_1 - _$_str_$_2)
_$_str_$_2:
        /*000b*/ 	.byte	0x5f, 0x5f, 0x43, 0x55, 0x44, 0x41, 0x5f, 0x50, 0x52, 0x45, 0x43, 0x5f, 0x53, 0x51, 0x52, 0x54
        /*001b*/ 	.byte	0x00
.L_1:


//--------------------- .nv.constant0.triton_poi_fused__native_batch_norm_legit_no_training_convolution_relu_13 --------------------------
	.section	.nv.constant0.triton_poi_fused__native_batch_norm_legit_no_training_convolution_relu_13,"a",@progbits
	.sectionflags	@""
	.align	4
.nv.constant0.triton_poi_fused__native_batch_norm_legit_no_training_convolution_relu_13:
	.zero		588
